	.headerflags	@"EF_CUDA_TEXMODE_UNIFIED EF_CUDA_64BIT_ADDRESS EF_CUDA_ACCELERATORS EF_CUDA_SM90 EF_CUDA_VIRTUAL_SM(EF_CUDA_SM90)"
	.elftype	@"ET_EXEC"


//--------------------- .nv.info                  --------------------------
	.section	.nv.info,"",@"SHT_CUDA_INFO"
	.align	4


	//----- nvinfo : EIATTR_REGCOUNT
	.align		4
        /*0000*/ 	.byte	0x04, 0x2f
        /*0002*/ 	.short	(.L_1 - .L_0)
	.align		4
.L_0:
        /*0004*/ 	.word	index@(triton_poi_fused_convolution_20)
        /*0008*/ 	.word	0x0000000e


	//----- nvinfo : EIATTR_MIN_STACK_SIZE
	.align		4
.L_1:
        /*000c*/ 	.byte	0x04, 0x12
        /*000e*/ 	.short	(.L_3 - .L_2)
	.align		4
.L_2:
        /*0010*/ 	.word	index@(triton_poi_fused_convolution_20)
        /*0014*/ 	.word	0x00000000


	//----- nvinfo : EIATTR_FRAME_SIZE
	.align		4
.L_3:
        /*0018*/ 	.byte	0x04, 0x11
        /*001a*/ 	.short	(.L_5 - .L_4)
	.align		4
.L_4:
        /*001c*/ 	.word	index@(triton_poi_fused_convolution_20)
        /*0020*/ 	.word	0x00000000


	//----- nvinfo : EIATTR_MIN_STACK_SIZE
	.align		4
.L_5:
        /*0024*/ 	.byte	0x04, 0x12
        /*0026*/ 	.short	(.L_7 - .L_6)
	.align		4
.L_6:
        /*0028*/ 	.word	index@(triton_poi_fused_convolution_20)
        /*002c*/ 	.word	0x00000000
.L_7:


//--------------------- .nv.info.triton_poi_fused_convolution_20 --------------------------
	.section	.nv.info.triton_poi_fused_convolution_20,"",@"SHT_CUDA_INFO"
	.sectionflags	@""
	.align	4


	//----- nvinfo : EIATTR_CUDA_API_VERSION
	.align		4
        /*0000*/ 	.byte	0x04, 0x37
        /*0002*/ 	.short	(.L_9 - .L_8)
.L_8:
        /*0004*/ 	.word	0x0000007c


	//----- nvinfo : EIATTR_KPARAM_INFO
	.align		4
.L_9:
        /*0008*/ 	.byte	0x04, 0x17
        /*000a*/ 	.short	(.L_11 - .L_10)
.L_10:
        /*000c*/ 	.word	0x00000000
        /*0010*/ 	.short	0x0002
        /*0012*/ 	.short	0x0010
        /*0014*/ 	.byte	0x00, 0xf0, 0x11, 0x00


	//----- nvinfo : EIATTR_KPARAM_INFO
	.align		4
.L_11:
        /*0018*/ 	.byte	0x04, 0x17
        /*001a*/ 	.short	(.L_13 - .L_12)
.L_12:
        /*001c*/ 	.word	0x00000000
        /*0020*/ 	.short	0x0001
        /*0022*/ 	.short	0x0008
        /*0024*/ 	.byte	0x00, 0xf4, 0x21, 0x00


	//----- nvinfo : EIATTR_KPARAM_INFO
	.align		4
.L_13:
        /*0028*/ 	.byte	0x04, 0x17
        /*002a*/ 	.short	(.L_15 - .L_14)
.L_14:
        /*002c*/ 	.word	0x00000000
        /*0030*/ 	.short	0x0000
        /*0032*/ 	.short	0x0000
        /*0034*/ 	.byte	0x00, 0xf4, 0x21, 0x00


	//----- nvinfo : EIATTR_SPARSE_MMA_MASK
	.align		4
.L_15:
        /*0038*/ 	.byte	0x03, 0x50
        /*003a*/ 	.short	0x0000


	//----- nvinfo : EIATTR_MAXREG_COUNT
	.align		4
        /*003c*/ 	.byte	0x03, 0x1b
        /*003e*/ 	.short	0x00ff


	//----- nvinfo : EIATTR_EXIT_INSTR_OFFSETS
	.align		4
        /*0040*/ 	.byte	0x04, 0x1c
        /*0042*/ 	.short	(.L_17 - .L_16)


	//   ....[0]....
.L_16:
        /*0044*/ 	.word	0x000001a0


	//----- nvinfo : EIATTR_REQNTID
	.align		4
.L_17:
        /*0048*/ 	.byte	0x04, 0x10
        /*004a*/ 	.short	(.L_19 - .L_18)
.L_18:
        /*004c*/ 	.word	0x00000080
        /*0050*/ 	.word	0x00000001
        /*0054*/ 	.word	0x00000001


	//----- nvinfo : EIATTR_CBANK_PARAM_SIZE
	.align		4
.L_19:
        /*0058*/ 	.byte	0x03, 0x19
        /*005a*/ 	.short	0x0014


	//----- nvinfo : EIATTR_PARAM_CBANK
	.align		4
        /*005c*/ 	.byte	0x04, 0x0a
        /*005e*/ 	.short	(.L_21 - .L_20)
	.align		4
.L_20:
        /*0060*/ 	.word	index@(.nv.constant0.triton_poi_fused_convolution_20)
        /*0064*/ 	.short	0x0210
        /*0066*/ 	.short	0x0014


	//----- nvinfo : EIATTR_SW_WAR
	.align		4
.L_21:
        /*0068*/ 	.byte	0x04, 0x36
        /*006a*/ 	.short	(.L_23 - .L_22)
.L_22:
        /*006c*/ 	.word	0x00000008
.L_23:


//--------------------- .nv.callgraph             --------------------------
	.section	.nv.callgraph,"",@"SHT_CUDA_CALLGRAPH"
	.align	4
	.sectionentsize	8
	.align		4
        /*0000*/ 	.word	0x00000000
	.align		4
        /*0004*/ 	.word	0xffffffff
	.align		4
        /*0008*/ 	.word	0x00000000
	.align		4
        /*000c*/ 	.word	0xfffffffe
	.align		4
        /*0010*/ 	.word	0x00000000
	.align		4
        /*0014*/ 	.word	0xfffffffd
	.align		4
        /*0018*/ 	.word	0x00000000
	.align		4
        /*001c*/ 	.word	0xfffffffc


//--------------------- .text.triton_poi_fused_convolution_20 --------------------------
	.section	.text.triton_poi_fused_convolution_20,"ax",@progbits
	.align	128
        .global         triton_poi_fused_convolution_20
        .type           triton_poi_fused_convolution_20,@function
        .size           triton_poi_fused_convolution_20,(.L_x_1 - triton_poi_fused_convolution_20)
        .other          triton_poi_fused_convolution_20,@"STO_CUDA_ENTRY STV_DEFAULT"
triton_poi_fused_convolution_20:
.text.triton_poi_fused_convolution_20:
[----:B------:R-:W-:Y:S01]  /*0000*/  LDC R1, c[0x0][0x28] ;  /* 0x00000a00ff017b82 */ /* 0x000fe20000000800 */
[----:B------:R-:W1:Y:S07]  /*0010*/  S2R R0, SR_TID.X ;  /* 0x0000000000007919 */ /* 0x000e6e0000002100 */
[----:B------:R-:W2:Y:S01]  /*0020*/  LDC.64 R4, c[0x0][0x218] ;  /* 0x00008600ff047b82 */ /* 0x000ea20000000a00 */
[----:B------:R-:W-:Y:S01]  /*0030*/  ULDC.64 UR4, c[0x0][0x208] ;  /* 0x0000820000047ab9 */ /* 0x000fe20000000a00 */
[----:B------:R-:W3:Y:S06]  /*0040*/  S2R R7, SR_CTAID.X ;  /* 0x0000000000077919 */ /* 0x000eec0000002500 */
[----:B------:R-:W4:Y:S01]  /*0050*/  LDC.64 R2, c[0x0][0x210] ;  /* 0x00008400ff027b82 */ /* 0x000f220000000a00 */
[----:B-1----:R-:W-:Y:S01]  /*0060*/  IMAD.SHL.U32 R0, R0, 0x4, RZ ;  /* 0x0000000400007824 */ /* 0x002fe200078e00ff */
[----:B---3--:R-:W-:-:S04]  /*0070*/  SHF.R.S32.HI R6, RZ, 0x16, R7 ;  /* 0x00000016ff067819 */ /* 0x008fc80000011407 */
[----:B------:R-:W-:Y:S02]  /*0080*/  LOP3.LUT R0, R0, 0x1fc, RZ, 0xc0, !PT ;  /* 0x000001fc00007812 */ /* 0x000fe400078ec0ff */
[----:B------:R-:W-:Y:S02]  /*0090*/  SGXT R6, R6, 0x1 ;  /* 0x000000010606781a */ /* 0x000fe40000000200 */
[----:B------:R-:W-:-:S04]  /*00a0*/  LEA R7, R7, R0, 0x9 ;  /* 0x0000000007077211 */ /* 0x000fc800078e48ff */
[----:B------:R-:W-:Y:S01]  /*00b0*/  LEA.HI R6, R6, R7, RZ, 0x4 ;  /* 0x0000000706067211 */ /* 0x000fe200078f20ff */
[----:B----4-:R-:W-:-:S03]  /*00c0*/  IMAD.WIDE R2, R7, 0x4, R2 ;  /* 0x0000000407027825 */ /* 0x010fc600078e0202 */
[--C-:B------:R-:W-:Y:S02]  /*00d0*/  SHF.R.S32.HI R0, RZ, 0x4, R6.reuse ;  /* 0x00000004ff007819 */ /* 0x100fe40000011406 */
[----:B------:R-:W-:-:S04]  /*00e0*/  SHF.R.S32.HI R9, RZ, 0x1f, R6 ;  /* 0x0000001fff097819 */ /* 0x000fc80000011406 */
[----:B------:R-:W-:-:S04]  /*00f0*/  LEA.HI R9, R9, R0, RZ, 0xa ;  /* 0x0000000009097211 */ /* 0x000fc800078f50ff */
[----:B------:R-:W-:-:S05]  /*0100*/  LOP3.LUT R9, R9, 0xfffffc00, RZ, 0xc0, !PT ;  /* 0xfffffc0009097812 */ /* 0x000fca00078ec0ff */
[----:B------:R-:W-:-:S04]  /*0110*/  IMAD.IADD R9, R0, 0x1, -R9 ;  /* 0x0000000100097824 */ /* 0x000fc800078e0a09 */
[----:B--2---:R-:W-:Y:S02]  /*0120*/  IMAD.WIDE R4, R9, 0x4, R4 ;  /* 0x0000000409047825 */ /* 0x004fe400078e0204 */
[----:B------:R-:W2:Y:S04]  /*0130*/  LDG.E.128 R8, desc[UR4][R2.64] ;  /* 0x0000000402087981 */ /* 0x000ea8000c1e1d00 */
[----:B------:R-:W2:Y:S02]  /*0140*/  LDG.E.EL R4, desc[UR4][R4.64] ;  /* 0x0000000404047981 */ /* 0x000ea4000c2e1900 */
[--C-:B--2---:R-:W-:Y:S01]  /*0150*/  FADD R8, R8, R4.reuse ;  /* 0x0000000408087221 */ /* 0x104fe20000000000 */
[--C-:B------:R-:W-:Y:S01]  /*0160*/  FADD R9, R9, R4.reuse ;  /* 0x0000000409097221 */ /* 0x100fe20000000000 */
[--C-:B------:R-:W-:Y:S01]  /*0170*/  FADD R10, R10, R4.reuse ;  /* 0x000000040a0a7221 */ /* 0x100fe20000000000 */
[----:B------:R-:W-:-:S05]  /*0180*/  FADD R11, R11, R4 ;  /* 0x000000040b0b7221 */ /* 0x000fca0000000000 */
[----:B------:R-:W-:Y:S01]  /*0190*/  STG.E.128 desc[UR4][R2.64], R8 ;  /* 0x0000000802007986 */ /* 0x000fe2000c101d04 */
[----:B------:R-:W-:Y:S05]  /*01a0*/  EXIT ;  /* 0x000000000000794d */ /* 0x000fea0003800000 */
.L_x_0:
[----:B------:R-:W-:-:S00]  /*01b0*/  BRA `(.L_x_0) ;  /* 0xfffffffc00fc7947 */ /* 0x000fc0000383ffff */
[----:B------:R-:W-:-:S00]  /*01c0*/  NOP ;  /* 0x0000000000007918 */ /* 0x000fc00000000000 */
        /* <DEDUP_REMOVED lines=11> */
.L_x_1:


//--------------------- .nv.constant0.triton_poi_fused_convolution_20 --------------------------
	.section	.nv.constant0.triton_poi_fused_convolution_20,"a",@progbits
	.sectionflags	@""
	.align	4
.nv.constant0.triton_poi_fused_convolution_20:
	.zero		548
